//
// Generated by NVIDIA NVVM Compiler
//
// Compiler Build ID: CL-36424714
// Cuda compilation tools, release 13.0, V13.0.88
// Based on NVVM 20.0.0
//

.version 9.0
.target sm_100
.address_size 64

	// .globl	_Z16sumMatrixOnGPU2DPfS_S_ii

.visible .entry _Z16sumMatrixOnGPU2DPfS_S_ii(
	.param .u64 .ptr .align 1 _Z16sumMatrixOnGPU2DPfS_S_ii_param_0,
	.param .u64 .ptr .align 1 _Z16sumMatrixOnGPU2DPfS_S_ii_param_1,
	.param .u64 .ptr .align 1 _Z16sumMatrixOnGPU2DPfS_S_ii_param_2,
	.param .u32 _Z16sumMatrixOnGPU2DPfS_S_ii_param_3,
	.param .u32 _Z16sumMatrixOnGPU2DPfS_S_ii_param_4
)
{
	.reg .pred 	%p<4>;
	.reg .b32 	%r<14>;
	.reg .b32 	%f<4>;
	.reg .b64 	%rd<11>;

	ld.param.u64 	%rd1, [_Z16sumMatrixOnGPU2DPfS_S_ii_param_0];
	ld.param.u64 	%rd2, [_Z16sumMatrixOnGPU2DPfS_S_ii_param_1];
	ld.param.u64 	%rd3, [_Z16sumMatrixOnGPU2DPfS_S_ii_param_2];
	ld.param.u32 	%r2, [_Z16sumMatrixOnGPU2DPfS_S_ii_param_3];
	ld.param.u32 	%r3, [_Z16sumMatrixOnGPU2DPfS_S_ii_param_4];
	mov.u32 	%r5, %tid.x;
	mov.u32 	%r6, %ntid.x;
	mov.u32 	%r7, %ctaid.x;
	mad.lo.s32 	%r8, %r6, %r7, %r5;
	mov.u32 	%r9, %tid.y;
	mov.u32 	%r10, %ntid.y;
	mov.u32 	%r11, %ctaid.y;
	mad.lo.s32 	%r12, %r10, %r11, %r9;
	mad.lo.s32 	%r1, %r2, %r12, %r8;
	setp.ge.s32 	%p1, %r8, %r2;
	setp.ge.s32 	%p2, %r12, %r3;
	or.pred  	%p3, %p1, %p2;
	@%p3 bra 	$L__BB0_2;
	cvta.to.global.u64 	%rd4, %rd1;
	cvta.to.global.u64 	%rd5, %rd2;
	cvta.to.global.u64 	%rd6, %rd3;
	mul.wide.u32 	%rd7, %r1, 4;
	add.s64 	%rd8, %rd4, %rd7;
	ld.global.f32 	%f1, [%rd8];
	add.s64 	%rd9, %rd5, %rd7;
	ld.global.f32 	%f2, [%rd9];
	add.f32 	%f3, %f1, %f2;
	add.s64 	%rd10, %rd6, %rd7;
	st.global.f32 	[%rd10], %f3;
$L__BB0_2:
	ret;

}


// ===== COMPILED SASS (sm_100) =====

	.target	sm_100

	.elftype	@"ET_EXEC"


//--------------------- .note.nv.tkinfo           --------------------------
	.section	.note.nv.tkinfo,"",@"SHT_NOTE"
	.sectionflags	@"SHF_NOTE_NV_TKINFO"
	.tkinfo
        /*0018*/ 	.word	0x00000002
        /*0030*/ 	.string	""
        /*0030*/ 	.string	"ptxas"
        /*0030*/ 	.string	"Cuda compilation tools, release 13.0, V13.0.88"
        /*0030*/ 	.string	"Build cuda_13.0.r13.0/compiler.36424714_0"
        /*0030*/ 	.string	"-arch sm_100 -m 64 "



//--------------------- .note.nv.cuinfo           --------------------------
	.section	.note.nv.cuinfo,"",@"SHT_NOTE"
	.sectionflags	@"SHF_NOTE_NV_CUINFO"
        /*0018*/ 	.short	0x0002
        /*001a*/ 	.short	0x0064
        /*001c*/ 	.short	0x0082
	.zero		2


//--------------------- .nv.info                  --------------------------
	.section	.nv.info,"",@"SHT_CUDA_INFO"
	.align	4


	//----- nvinfo : EIATTR_REGCOUNT
	.align		4
        /*0000*/ 	.byte	0x04, 0x2f
        /*0002*/ 	.short	(.L_1 - .L_0)
	.align		4
.L_0:
        /*0004*/ 	.word	index@(_Z16sumMatrixOnGPU2DPfS_S_ii)
        /*0008*/ 	.word	0x0000000c


	//----- nvinfo : EIATTR_FRAME_SIZE
	.align		4
.L_1:
        /*000c*/ 	.byte	0x04, 0x11
        /*000e*/ 	.short	(.L_3 - .L_2)
	.align		4
.L_2:
        /*0010*/ 	.word	index@(_Z16sumMatrixOnGPU2DPfS_S_ii)
        /*0014*/ 	.word	0x00000000


	//----- nvinfo : EIATTR_MIN_STACK_SIZE
	.align		4
.L_3:
        /*0018*/ 	.byte	0x04, 0x12
        /*001a*/ 	.short	(.L_5 - .L_4)
	.align		4
.L_4:
        /*001c*/ 	.word	index@(_Z16sumMatrixOnGPU2DPfS_S_ii)
        /*0020*/ 	.word	0x00000000
.L_5:


//--------------------- .nv.compat                --------------------------
	.section	.nv.compat,"",@"SHT_CUDA_COMPAT_INFO"
	.align	4
        /*0000*/ 	.byte	0x02, 0x09, 0x00, 0x00, 0x02, 0x02, 0x01, 0x00, 0x02, 0x05, 0x05, 0x00, 0x03, 0x07, 0x01, 0x01
        /*0010*/ 	.byte	0x02, 0x03, 0x00, 0x00, 0x02, 0x06, 0x01, 0x00, 0x04, 0x0b, 0x08, 0x00, 0x09, 0x00, 0x00, 0x00
        /*0020*/ 	.byte	0x00, 0x00, 0x00, 0x00


//--------------------- .nv.info._Z16sumMatrixOnGPU2DPfS_S_ii --------------------------
	.section	.nv.info._Z16sumMatrixOnGPU2DPfS_S_ii,"",@"SHT_CUDA_INFO"
	.sectionflags	@""
	.align	4


	//----- nvinfo : EIATTR_CUDA_API_VERSION
	.align		4
        /*0000*/ 	.byte	0x04, 0x37
        /*0002*/ 	.short	(.L_7 - .L_6)
.L_6:
        /*0004*/ 	.word	0x00000082


	//----- nvinfo : EIATTR_KPARAM_INFO
	.align		4
.L_7:
        /*0008*/ 	.byte	0x04, 0x17
        /*000a*/ 	.short	(.L_9 - .L_8)
.L_8:
        /*000c*/ 	.word	0x00000000
        /*0010*/ 	.short	0x0004
        /*0012*/ 	.short	0x001c
        /*0014*/ 	.byte	0x00, 0xf0, 0x11, 0x00


	//----- nvinfo : EIATTR_KPARAM_INFO
	.align		4
.L_9:
        /*0018*/ 	.byte	0x04, 0x17
        /*001a*/ 	.short	(.L_11 - .L_10)
.L_10:
        /*001c*/ 	.word	0x00000000
        /*0020*/ 	.short	0x0003
        /*0022*/ 	.short	0x0018
        /*0024*/ 	.byte	0x00, 0xf0, 0x11, 0x00


	//----- nvinfo : EIATTR_KPARAM_INFO
	.align		4
.L_11:
        /*0028*/ 	.byte	0x04, 0x17
        /*002a*/ 	.short	(.L_13 - .L_12)
.L_12:
        /*002c*/ 	.word	0x00000000
        /*0030*/ 	.short	0x0002
        /*0032*/ 	.short	0x0010
        /*0034*/ 	.byte	0x00, 0xf5, 0x21, 0x00


	//----- nvinfo : EIATTR_KPARAM_INFO
	.align		4
.L_13:
        /*0038*/ 	.byte	0x04, 0x17
        /*003a*/ 	.short	(.L_15 - .L_14)
.L_14:
        /*003c*/ 	.word	0x00000000
        /*0040*/ 	.short	0x0001
        /*0042*/ 	.short	0x0008
        /*0044*/ 	.byte	0x00, 0xf5, 0x21, 0x00


	//----- nvinfo : EIATTR_KPARAM_INFO
	.align		4
.L_15:
        /*0048*/ 	.byte	0x04, 0x17
        /*004a*/ 	.short	(.L_17 - .L_16)
.L_16:
        /*004c*/ 	.word	0x00000000
        /*0050*/ 	.short	0x0000
        /*0052*/ 	.short	0x0000
        /*0054*/ 	.byte	0x00, 0xf5, 0x21, 0x00


	//----- nvinfo : EIATTR_SPARSE_MMA_MASK
	.align		4
.L_17:
        /*0058*/ 	.byte	0x03, 0x50
        /*005a*/ 	.short	0x0000


	//----- nvinfo : EIATTR_MAXREG_COUNT
	.align		4
        /*005c*/ 	.byte	0x03, 0x1b
        /*005e*/ 	.short	0x00ff


	//----- nvinfo : EIATTR_MERCURY_ISA_VERSION
	.align		4
        /*0060*/ 	.byte	0x03, 0x5f
        /*0062*/ 	.short	0x0101


	//----- nvinfo : EIATTR_VRC_CTA_INIT_COUNT
	.align		4
        /*0064*/ 	.byte	0x02, 0x4a
	.zero		1
	.zero		1


	//----- nvinfo : EIATTR_EXIT_INSTR_OFFSETS
	.align		4
        /*0068*/ 	.byte	0x04, 0x1c
        /*006a*/ 	.short	(.L_19 - .L_18)


	//   ....[0]....
.L_18:
        /*006c*/ 	.word	0x000000d0


	//   ....[1]....
        /*0070*/ 	.word	0x00000190


	//----- nvinfo : EIATTR_CBANK_PARAM_SIZE
	.align		4
.L_19:
        /*0074*/ 	.byte	0x03, 0x19
        /*0076*/ 	.short	0x0020


	//----- nvinfo : EIATTR_PARAM_CBANK
	.align		4
        /*0078*/ 	.byte	0x04, 0x0a
        /*007a*/ 	.short	(.L_21 - .L_20)
	.align		4
.L_20:
        /*007c*/ 	.word	index@(.nv.constant0._Z16sumMatrixOnGPU2DPfS_S_ii)
        /*0080*/ 	.short	0x0380
        /*0082*/ 	.short	0x0020


	//----- nvinfo : EIATTR_SW_WAR
	.align		4
.L_21:
        /*0084*/ 	.byte	0x04, 0x36
        /*0086*/ 	.short	(.L_23 - .L_22)
.L_22:
        /*0088*/ 	.word	0x00000008
.L_23:


//--------------------- .nv.callgraph             --------------------------
	.section	.nv.callgraph,"",@"SHT_CUDA_CALLGRAPH"
	.align	4
	.sectionentsize	8
	.align		4
        /*0000*/ 	.word	0x00000000
	.align		4
        /*0004*/ 	.word	0xffffffff
	.align		4
        /*0008*/ 	.word	0x00000000
	.align		4
        /*000c*/ 	.word	0xfffffffe
	.align		4
        /*0010*/ 	.word	0x00000000
	.align		4
        /*0014*/ 	.word	0xfffffffd
	.align		4
        /*0018*/ 	.word	0x00000000
	.align		4
        /*001c*/ 	.word	0xfffffffc


//--------------------- .text._Z16sumMatrixOnGPU2DPfS_S_ii --------------------------
	.section	.text._Z16sumMatrixOnGPU2DPfS_S_ii,"ax",@progbits
	.align	128
        .global         _Z16sumMatrixOnGPU2DPfS_S_ii
        .type           _Z16sumMatrixOnGPU2DPfS_S_ii,@function
        .size           _Z16sumMatrixOnGPU2DPfS_S_ii,(.L_x_1 - _Z16sumMatrixOnGPU2DPfS_S_ii)
        .other          _Z16sumMatrixOnGPU2DPfS_S_ii,@"STO_CUDA_ENTRY STV_DEFAULT"
_Z16sumMatrixOnGPU2DPfS_S_ii:
.text._Z16sumMatrixOnGPU2DPfS_S_ii:
[----:B------:R-:W-:Y:S01]  /*0000*/  LDC R1, c[0x0][0x37c] ;  /* 0x0000df00ff017b82 */ /* 0x000fe20000000800 */
[----:B------:R-:W0:Y:S01]  /*0010*/  S2R R3, SR_TID.Y ;  /* 0x0000000000037919 */ /* 0x000e220000002200 */
[----:B------:R-:W1:Y:S01]  /*0020*/  LDCU UR4, c[0x0][0x360] ;  /* 0x00006c00ff0477ac */ /* 0x000e620008000800 */
[----:B------:R-:W0:Y:S01]  /*0030*/  S2R R2, SR_CTAID.Y ;  /* 0x0000000000027919 */ /* 0x000e220000002600 */
[----:B------:R-:W0:Y:S01]  /*0040*/  LDCU UR5, c[0x0][0x364] ;  /* 0x00006c80ff0577ac */ /* 0x000e220008000800 */
[----:B------:R-:W1:Y:S01]  /*0050*/  S2R R0, SR_TID.X ;  /* 0x0000000000007919 */ /* 0x000e620000002100 */
[----:B------:R-:W2:Y:S01]  /*0060*/  LDCU.64 UR6, c[0x0][0x398] ;  /* 0x00007300ff0677ac */ /* 0x000ea20008000a00 */
[----:B------:R-:W1:Y:S01]  /*0070*/  S2R R5, SR_CTAID.X ;  /* 0x0000000000057919 */ /* 0x000e620000002500 */
[----:B0-----:R-:W-:-:S05]  /*0080*/  IMAD R3, R2, UR5, R3 ;  /* 0x0000000502037c24 */ /* 0x001fca000f8e0203 */
[----:B--2---:R-:W-:Y:S01]  /*0090*/  ISETP.GE.AND P0, PT, R3, UR7, PT ;  /* 0x0000000703007c0c */ /* 0x004fe2000bf06270 */
[----:B-1----:R-:W-:-:S04]  /*00a0*/  IMAD R0, R5, UR4, R0 ;  /* 0x0000000405007c24 */ /* 0x002fc8000f8e0200 */
[----:B------:R-:W-:Y:S01]  /*00b0*/  IMAD R9, R3, UR6, R0 ;  /* 0x0000000603097c24 */ /* 0x000fe2000f8e0200 */
[----:B------:R-:W-:-:S13]  /*00c0*/  ISETP.GE.OR P0, PT, R0, UR6, P0 ;  /* 0x0000000600007c0c */ /* 0x000fda0008706670 */
[----:B------:R-:W-:Y:S05]  /*00d0*/  @P0 EXIT ;  /* 0x000000000000094d */ /* 0x000fea0003800000 */
[----:B------:R-:W0:Y:S01]  /*00e0*/  LDC.64 R2, c[0x0][0x380] ;  /* 0x0000e000ff027b82 */ /* 0x000e220000000a00 */
[----:B------:R-:W1:Y:S07]  /*00f0*/  LDCU.64 UR4, c[0x0][0x358] ;  /* 0x00006b00ff0477ac */ /* 0x000e6e0008000a00 */
[----:B------:R-:W2:Y:S08]  /*0100*/  LDC.64 R4, c[0x0][0x388] ;  /* 0x0000e200ff047b82 */ /* 0x000eb00000000a00 */
[----:B------:R-:W3:Y:S01]  /*0110*/  LDC.64 R6, c[0x0][0x390] ;  /* 0x0000e400ff067b82 */ /* 0x000ee20000000a00 */
[----:B0-----:R-:W-:-:S06]  /*0120*/  IMAD.WIDE.U32 R2, R9, 0x4, R2 ;  /* 0x0000000409027825 */ /* 0x001fcc00078e0002 */
[----:B-1----:R-:W4:Y:S01]  /*0130*/  LDG.E R2, desc[UR4][R2.64] ;  /* 0x0000000402027981 */ /* 0x002f22000c1e1900 */
[----:B--2---:R-:W-:-:S06]  /*0140*/  IMAD.WIDE.U32 R4, R9, 0x4, R4 ;  /* 0x0000000409047825 */ /* 0x004fcc00078e0004 */
[----:B------:R-:W4:Y:S01]  /*0150*/  LDG.E R5, desc[UR4][R4.64] ;  /* 0x0000000404057981 */ /* 0x000f22000c1e1900 */
[----:B---3--:R-:W-:-:S04]  /*0160*/  IMAD.WIDE.U32 R6, R9, 0x4, R6 ;  /* 0x0000000409067825 */ /* 0x008fc800078e0006 */
[----:B----4-:R-:W-:-:S05]  /*0170*/  FADD R9, R2, R5 ;  /* 0x0000000502097221 */ /* 0x010fca0000000000 */
[----:B------:R-:W-:Y:S01]  /*0180*/  STG.E desc[UR4][R6.64], R9 ;  /* 0x0000000906007986 */ /* 0x000fe2000c101904 */
[----:B------:R-:W-:Y:S05]  /*0190*/  EXIT ;  /* 0x000000000000794d */ /* 0x000fea0003800000 */
.L_x_0:
[----:B------:R-:W-:-:S00]  /*01a0*/  BRA `(.L_x_0) ;  /* 0xfffffffc00fc7947 */ /* 0x000fc0000383ffff */
[----:B------:R-:W-:-:S00]  /*01b0*/  NOP ;  /* 0x0000000000007918 */ /* 0x000fc00000000000 */
        /* <DEDUP_REMOVED lines=12> */
.L_x_1:


//--------------------- .nv.shared.reserved.0     --------------------------
	.section	.nv.shared.reserved.0,"aw",@nobits
	.weak		__nv_reservedSMEM_offset_0_alias
	.size		__nv_reservedSMEM_offset_0_alias, 0, 64
	.other		__nv_reservedSMEM_offset_0_alias,@"STO_CUDA_RESERVED_SHARED STV_DEFAULT"
__nv_reservedSMEM_offset_0_alias:
	.zero		0
	.zero		64


//--------------------- .nv.constant0._Z16sumMatrixOnGPU2DPfS_S_ii --------------------------
	.section	.nv.constant0._Z16sumMatrixOnGPU2DPfS_S_ii,"a",@progbits
	.sectionflags	@""
	.align	4
.nv.constant0._Z16sumMatrixOnGPU2DPfS_S_ii:
	.zero		928


//--------------------- SYMBOLS --------------------------

	.type		.nv.reservedSmem.offset0,@object
	.size		.nv.reservedSmem.offset0,0x4
